//
// Generated by NVIDIA NVVM Compiler
//
// Compiler Build ID: CL-36424714
// Cuda compilation tools, release 13.0, V13.0.88
// Based on NVVM 20.0.0
//

.version 9.0
.target sm_100
.address_size 64

	// .globl	_Z11batch_mergePiS_iii

.visible .entry _Z11batch_mergePiS_iii(
	.param .u64 .ptr .align 1 _Z11batch_mergePiS_iii_param_0,
	.param .u64 .ptr .align 1 _Z11batch_mergePiS_iii_param_1,
	.param .u32 _Z11batch_mergePiS_iii_param_2,
	.param .u32 _Z11batch_mergePiS_iii_param_3,
	.param .u32 _Z11batch_mergePiS_iii_param_4
)
{
	.reg .pred 	%p<18>;
	.reg .b32 	%r<53>;
	.reg .b64 	%rd<13>;

	ld.param.u64 	%rd5, [_Z11batch_mergePiS_iii_param_0];
	ld.param.u64 	%rd6, [_Z11batch_mergePiS_iii_param_1];
	ld.param.u32 	%r23, [_Z11batch_mergePiS_iii_param_2];
	ld.param.u32 	%r24, [_Z11batch_mergePiS_iii_param_3];
	ld.param.u32 	%r25, [_Z11batch_mergePiS_iii_param_4];
	cvta.to.global.u64 	%rd1, %rd6;
	mov.u32 	%r1, %ntid.x;
	mov.u32 	%r2, %tid.x;
	mov.u32 	%r26, %ctaid.x;
	mul.lo.s32 	%r27, %r1, %r26;
	mul.lo.s32 	%r3, %r27, %r24;
	setp.lt.s32 	%p1, %r24, 1;
	@%p1 bra 	$L__BB0_12;
	cvta.to.global.u64 	%rd2, %rd5;
	mov.u32 	%r29, %ctaid.y;
	add.s32 	%r30, %r3, %r23;
	add.s32 	%r4, %r30, -1;
	add.s32 	%r31, %r3, %r2;
	mad.lo.s32 	%r5, %r25, %r29, %r31;
	mov.b32 	%r48, 0;
$L__BB0_2:
	mul.lo.s32 	%r7, %r48, %r1;
	add.s32 	%r32, %r7, %r2;
	setp.gt.s32 	%p2, %r32, %r23;
	sub.s32 	%r33, %r32, %r23;
	selp.b32 	%r49, %r33, 0, %p2;
	min.s32 	%r50, %r32, %r23;
	mov.u32 	%r51, %r49;
$L__BB0_3:
	sub.s32 	%r34, %r50, %r51;
	abs.s32 	%r35, %r34;
	shr.u32 	%r36, %r35, 31;
	add.s32 	%r37, %r35, %r36;
	shr.s32 	%r38, %r37, 1;
	add.s32 	%r13, %r38, %r49;
	sub.s32 	%r14, %r50, %r38;
	setp.lt.s32 	%p3, %r14, 0;
	setp.gt.s32 	%p4, %r13, %r23;
	or.pred  	%p5, %p3, %p4;
	@%p5 bra 	$L__BB0_17;
	setp.eq.s32 	%p6, %r14, %r23;
	setp.eq.s32 	%p7, %r13, 0;
	or.pred  	%p8, %p6, %p7;
	add.s32 	%r40, %r14, %r3;
	mul.wide.s32 	%rd7, %r40, 4;
	add.s64 	%rd3, %rd2, %rd7;
	add.s32 	%r41, %r4, %r13;
	mul.wide.s32 	%rd8, %r41, 4;
	add.s64 	%rd4, %rd2, %rd8;
	@%p8 bra 	$L__BB0_6;
	ld.global.u32 	%r42, [%rd3];
	ld.global.u32 	%r43, [%rd4];
	setp.le.s32 	%p9, %r42, %r43;
	@%p9 bra 	$L__BB0_17;
$L__BB0_6:
	setp.eq.s32 	%p10, %r13, %r23;
	setp.eq.s32 	%p11, %r14, 0;
	or.pred  	%p12, %p10, %p11;
	@%p12 bra 	$L__BB0_8;
	ld.global.u32 	%r44, [%rd3+-4];
	ld.global.u32 	%r45, [%rd4+4];
	setp.gt.s32 	%p13, %r44, %r45;
	@%p13 bra 	$L__BB0_16;
$L__BB0_8:
	setp.lt.s32 	%p14, %r14, %r23;
	@%p14 bra 	$L__BB0_13;
	ld.global.u32 	%r52, [%rd4+4];
$L__BB0_10:
	add.s32 	%r46, %r5, %r7;
	mul.wide.s32 	%rd9, %r46, 4;
	add.s64 	%rd10, %rd1, %rd9;
	st.global.u32 	[%rd10], %r52;
$L__BB0_11:
	add.s32 	%r48, %r48, 1;
	setp.ne.s32 	%p17, %r48, %r24;
	@%p17 bra 	$L__BB0_2;
$L__BB0_12:
	ret;
$L__BB0_13:
	setp.eq.s32 	%p15, %r13, %r23;
	ld.global.u32 	%r16, [%rd3];
	@%p15 bra 	$L__BB0_15;
	ld.global.u32 	%r52, [%rd4+4];
	setp.gt.s32 	%p16, %r16, %r52;
	@%p16 bra 	$L__BB0_10;
$L__BB0_15:
	add.s32 	%r47, %r5, %r7;
	mul.wide.s32 	%rd11, %r47, 4;
	add.s64 	%rd12, %rd1, %rd11;
	st.global.u32 	[%rd12], %r16;
	bra.uni 	$L__BB0_11;
$L__BB0_16:
	add.s32 	%r49, %r13, 1;
	add.s32 	%r50, %r14, -1;
	bra.uni 	$L__BB0_3;
$L__BB0_17:
	add.s32 	%r51, %r14, 1;
	bra.uni 	$L__BB0_3;

}


// ===== COMPILED SASS (sm_100) =====

	.target	sm_100

	.elftype	@"ET_EXEC"


//--------------------- .note.nv.tkinfo           --------------------------
	.section	.note.nv.tkinfo,"",@"SHT_NOTE"
	.sectionflags	@"SHF_NOTE_NV_TKINFO"
	.tkinfo
        /*0018*/ 	.word	0x00000002
        /*0030*/ 	.string	""
        /*0030*/ 	.string	"ptxas"
        /*0030*/ 	.string	"Cuda compilation tools, release 13.0, V13.0.88"
        /*0030*/ 	.string	"Build cuda_13.0.r13.0/compiler.36424714_0"
        /*0030*/ 	.string	"-arch sm_100 -m 64 "



//--------------------- .note.nv.cuinfo           --------------------------
	.section	.note.nv.cuinfo,"",@"SHT_NOTE"
	.sectionflags	@"SHF_NOTE_NV_CUINFO"
        /*0018*/ 	.short	0x0002
        /*001a*/ 	.short	0x0064
        /*001c*/ 	.short	0x0082
	.zero		2


//--------------------- .nv.info                  --------------------------
	.section	.nv.info,"",@"SHT_CUDA_INFO"
	.align	4


	//----- nvinfo : EIATTR_REGCOUNT
	.align		4
        /*0000*/ 	.byte	0x04, 0x2f
        /*0002*/ 	.short	(.L_1 - .L_0)
	.align		4
.L_0:
        /*0004*/ 	.word	index@(_Z11batch_mergePiS_iii)
        /*0008*/ 	.word	0x00000016


	//----- nvinfo : EIATTR_FRAME_SIZE
	.align		4
.L_1:
        /*000c*/ 	.byte	0x04, 0x11
        /*000e*/ 	.short	(.L_3 - .L_2)
	.align		4
.L_2:
        /*0010*/ 	.word	index@(_Z11batch_mergePiS_iii)
        /*0014*/ 	.word	0x00000000


	//----- nvinfo : EIATTR_MIN_STACK_SIZE
	.align		4
.L_3:
        /*0018*/ 	.byte	0x04, 0x12
        /*001a*/ 	.short	(.L_5 - .L_4)
	.align		4
.L_4:
        /*001c*/ 	.word	index@(_Z11batch_mergePiS_iii)
        /*0020*/ 	.word	0x00000000
.L_5:


//--------------------- .nv.compat                --------------------------
	.section	.nv.compat,"",@"SHT_CUDA_COMPAT_INFO"
	.align	4
        /*0000*/ 	.byte	0x02, 0x09, 0x00, 0x00, 0x02, 0x02, 0x01, 0x00, 0x02, 0x05, 0x05, 0x00, 0x03, 0x07, 0x01, 0x01
        /*0010*/ 	.byte	0x02, 0x03, 0x00, 0x00, 0x02, 0x06, 0x01, 0x00, 0x04, 0x0b, 0x08, 0x00, 0x09, 0x00, 0x00, 0x00
        /*0020*/ 	.byte	0x00, 0x00, 0x00, 0x00


//--------------------- .nv.info._Z11batch_mergePiS_iii --------------------------
	.section	.nv.info._Z11batch_mergePiS_iii,"",@"SHT_CUDA_INFO"
	.sectionflags	@""
	.align	4


	//----- nvinfo : EIATTR_CUDA_API_VERSION
	.align		4
        /*0000*/ 	.byte	0x04, 0x37
        /*0002*/ 	.short	(.L_7 - .L_6)
.L_6:
        /*0004*/ 	.word	0x00000082


	//----- nvinfo : EIATTR_KPARAM_INFO
	.align		4
.L_7:
        /*0008*/ 	.byte	0x04, 0x17
        /*000a*/ 	.short	(.L_9 - .L_8)
.L_8:
        /*000c*/ 	.word	0x00000000
        /*0010*/ 	.short	0x0004
        /*0012*/ 	.short	0x0018
        /*0014*/ 	.byte	0x00, 0xf0, 0x11, 0x00


	//----- nvinfo : EIATTR_KPARAM_INFO
	.align		4
.L_9:
        /*0018*/ 	.byte	0x04, 0x17
        /*001a*/ 	.short	(.L_11 - .L_10)
.L_10:
        /*001c*/ 	.word	0x00000000
        /*0020*/ 	.short	0x0003
        /*0022*/ 	.short	0x0014
        /*0024*/ 	.byte	0x00, 0xf0, 0x11, 0x00


	//----- nvinfo : EIATTR_KPARAM_INFO
	.align		4
.L_11:
        /*0028*/ 	.byte	0x04, 0x17
        /*002a*/ 	.short	(.L_13 - .L_12)
.L_12:
        /*002c*/ 	.word	0x00000000
        /*0030*/ 	.short	0x0002
        /*0032*/ 	.short	0x0010
        /*0034*/ 	.byte	0x00, 0xf0, 0x11, 0x00


	//----- nvinfo : EIATTR_KPARAM_INFO
	.align		4
.L_13:
        /*0038*/ 	.byte	0x04, 0x17
        /*003a*/ 	.short	(.L_15 - .L_14)
.L_14:
        /*003c*/ 	.word	0x00000000
        /*0040*/ 	.short	0x0001
        /*0042*/ 	.short	0x0008
        /*0044*/ 	.byte	0x00, 0xf5, 0x21, 0x00


	//----- nvinfo : EIATTR_KPARAM_INFO
	.align		4
.L_15:
        /*0048*/ 	.byte	0x04, 0x17
        /*004a*/ 	.short	(.L_17 - .L_16)
.L_16:
        /*004c*/ 	.word	0x00000000
        /*0050*/ 	.short	0x0000
        /*0052*/ 	.short	0x0000
        /*0054*/ 	.byte	0x00, 0xf5, 0x21, 0x00


	//----- nvinfo : EIATTR_SPARSE_MMA_MASK
	.align		4
.L_17:
        /*0058*/ 	.byte	0x03, 0x50
        /*005a*/ 	.short	0x0000


	//----- nvinfo : EIATTR_MAXREG_COUNT
	.align		4
        /*005c*/ 	.byte	0x03, 0x1b
        /*005e*/ 	.short	0x00ff


	//----- nvinfo : EIATTR_MERCURY_ISA_VERSION
	.align		4
        /*0060*/ 	.byte	0x03, 0x5f
        /*0062*/ 	.short	0x0101


	//----- nvinfo : EIATTR_VRC_CTA_INIT_COUNT
	.align		4
        /*0064*/ 	.byte	0x02, 0x4a
	.zero		1
	.zero		1


	//----- nvinfo : EIATTR_EXIT_INSTR_OFFSETS
	.align		4
        /*0068*/ 	.byte	0x04, 0x1c
        /*006a*/ 	.short	(.L_19 - .L_18)


	//   ....[0]....
.L_18:
        /*006c*/ 	.word	0x00000030


	//   ....[1]....
        /*0070*/ 	.word	0x000005f0


	//----- nvinfo : EIATTR_CRS_STACK_SIZE
	.align		4
.L_19:
        /*0074*/ 	.byte	0x04, 0x1e
        /*0076*/ 	.short	(.L_21 - .L_20)
.L_20:
        /*0078*/ 	.word	0x00000000


	//----- nvinfo : EIATTR_CBANK_PARAM_SIZE
	.align		4
.L_21:
        /*007c*/ 	.byte	0x03, 0x19
        /*007e*/ 	.short	0x001c


	//----- nvinfo : EIATTR_PARAM_CBANK
	.align		4
        /*0080*/ 	.byte	0x04, 0x0a
        /*0082*/ 	.short	(.L_23 - .L_22)
	.align		4
.L_22:
        /*0084*/ 	.word	index@(.nv.constant0._Z11batch_mergePiS_iii)
        /*0088*/ 	.short	0x0380
        /*008a*/ 	.short	0x001c


	//----- nvinfo : EIATTR_SW_WAR
	.align		4
.L_23:
        /*008c*/ 	.byte	0x04, 0x36
        /*008e*/ 	.short	(.L_25 - .L_24)
.L_24:
        /*0090*/ 	.word	0x00000008
.L_25:


//--------------------- .nv.callgraph             --------------------------
	.section	.nv.callgraph,"",@"SHT_CUDA_CALLGRAPH"
	.align	4
	.sectionentsize	8
	.align		4
        /*0000*/ 	.word	0x00000000
	.align		4
        /*0004*/ 	.word	0xffffffff
	.align		4
        /*0008*/ 	.word	0x00000000
	.align		4
        /*000c*/ 	.word	0xfffffffe
	.align		4
        /*0010*/ 	.word	0x00000000
	.align		4
        /*0014*/ 	.word	0xfffffffd
	.align		4
        /*0018*/ 	.word	0x00000000
	.align		4
        /*001c*/ 	.word	0xfffffffc


//--------------------- .text._Z11batch_mergePiS_iii --------------------------
	.section	.text._Z11batch_mergePiS_iii,"ax",@progbits
	.align	128
        .global         _Z11batch_mergePiS_iii
        .type           _Z11batch_mergePiS_iii,@function
        .size           _Z11batch_mergePiS_iii,(.L_x_16 - _Z11batch_mergePiS_iii)
        .other          _Z11batch_mergePiS_iii,@"STO_CUDA_ENTRY STV_DEFAULT"
_Z11batch_mergePiS_iii:
.text._Z11batch_mergePiS_iii:
[----:B------:R-:W-:Y:S08]  /*0000*/  LDC R1, c[0x0][0x37c] ;  /* 0x0000df00ff017b82 */ /* 0x000ff00000000800 */
[----:B------:R-:W0:Y:S02]  /*0010*/  LDC R3, c[0x0][0x394] ;  /* 0x0000e500ff037b82 */ /* 0x000e240000000800 */
[----:B0-----:R-:W-:-:S13]  /*0020*/  ISETP.GE.AND P0, PT, R3, 0x1, PT ;  /* 0x000000010300780c */ /* 0x001fda0003f06270 */
[----:B------:R-:W-:Y:S05]  /*0030*/  @!P0 EXIT ;  /* 0x000000000000894d */ /* 0x000fea0003800000 */
[----:B------:R-:W0:Y:S01]  /*0040*/  S2R R0, SR_TID.X ;  /* 0x0000000000007919 */ /* 0x000e220000002100 */
[----:B------:R-:W1:Y:S01]  /*0050*/  S2UR UR5, SR_CTAID.X ;  /* 0x00000000000579c3 */ /* 0x000e620000002500 */
[----:B------:R-:W1:Y:S01]  /*0060*/  LDCU UR6, c[0x0][0x360] ;  /* 0x00006c00ff0677ac */ /* 0x000e620008000800 */
[----:B------:R-:W2:Y:S06]  /*0070*/  LDCU.64 UR8, c[0x0][0x358] ;  /* 0x00006b00ff0877ac */ /* 0x000eac0008000a00 */
[----:B------:R-:W3:Y:S08]  /*0080*/  LDC R2, c[0x0][0x390] ;  /* 0x0000e400ff027b82 */ /* 0x000ef00000000800 */
[----:B------:R-:W4:Y:S08]  /*0090*/  S2UR UR4, SR_CTAID.Y ;  /* 0x00000000000479c3 */ /* 0x000f300000002600 */
[----:B------:R-:W4:Y:S01]  /*00a0*/  LDC R7, c[0x0][0x398] ;  /* 0x0000e600ff077b82 */ /* 0x000f220000000800 */
[----:B-1----:R-:W-:-:S06]  /*00b0*/  UIMAD UR5, UR6, UR5, URZ ;  /* 0x00000005060572a4 */ /* 0x002fcc000f8e02ff */
[C---:B0-----:R-:W-:Y:S02]  /*00c0*/  IMAD R4, R3.reuse, UR5, R0 ;  /* 0x0000000503047c24 */ /* 0x041fe4000f8e0200 */
[----:B---3--:R-:W-:-:S04]  /*00d0*/  IMAD R5, R3, UR5, R2 ;  /* 0x0000000503057c24 */ /* 0x008fc8000f8e0202 */
[----:B------:R-:W-:Y:S02]  /*00e0*/  VIADD R5, R5, 0xffffffff ;  /* 0xffffffff05057836 */ /* 0x000fe40000000000 */
[----:B----4-:R-:W-:Y:S01]  /*00f0*/  IMAD R4, R7, UR4, R4 ;  /* 0x0000000407047c24 */ /* 0x010fe2000f8e0204 */
[----:B--2---:R-:W-:-:S06]  /*0100*/  UMOV UR4, URZ ;  /* 0x000000ff00047c82 */ /* 0x004fcc0008000000 */
.L_x_14:
[----:B0-----:R-:W0:Y:S01]  /*0110*/  LDCU.64 UR10, c[0x0][0x390] ;  /* 0x00007200ff0a77ac */ /* 0x001e220008000a00 */
[----:B-1----:R-:W1:Y:S01]  /*0120*/  LDC R10, c[0x0][0x390] ;  /* 0x0000e400ff0a7b82 */ /* 0x002e620000000800 */
[----:B------:R-:W-:Y:S01]  /*0130*/  BSSY.RECONVERGENT B1, `(.L_x_0) ;  /* 0x0000031000017945 */ /* 0x000fe20003800200 */
[----:B------:R-:W-:Y:S02]  /*0140*/  UIMAD UR7, UR6, UR4, URZ ;  /* 0x00000004060772a4 */ /* 0x000fe4000f8e02ff */
[----:B------:R-:W-:-:S04]  /*0150*/  UIADD3 UR4, UPT, UPT, UR4, 0x1, URZ ;  /* 0x0000000104047890 */ /* 0x000fc8000fffe0ff */
[----:B--2---:R-:W2:Y:S01]  /*0160*/  LDC R16, c[0x0][0x394] ;  /* 0x0000e500ff107b82 */ /* 0x004ea20000000800 */
[----:B------:R-:W-:-:S07]  /*0170*/  VIADD R6, R0, UR7 ;  /* 0x0000000700067c36 */ /* 0x000fce0008000000 */
[----:B------:R-:W3:Y:S01]  /*0180*/  LDC.64 R2, c[0x0][0x380] ;  /* 0x0000e000ff027b82 */ /* 0x000ee20000000a00 */
[C---:B0-----:R-:W-:Y:S01]  /*0190*/  VIADD R7, R6.reuse, -UR10 ;  /* 0x8000000a06077c36 */ /* 0x041fe20008000000 */
[C---:B------:R-:W-:Y:S01]  /*01a0*/  ISETP.GT.AND P0, PT, R6.reuse, UR10, PT ;  /* 0x0000000a06007c0c */ /* 0x040fe2000bf04270 */
[----:B------:R-:W-:Y:S01]  /*01b0*/  UISETP.NE.AND UP0, UPT, UR4, UR11, UPT ;  /* 0x0000000b0400728c */ /* 0x000fe2000bf05270 */
[----:B------:R-:W-:Y:S02]  /*01c0*/  VIMNMX R12, PT, PT, R6, UR10, PT ;  /* 0x0000000a060c7c48 */ /* 0x000fe4000bfe0100 */
[----:B------:R-:W-:-:S05]  /*01d0*/  SEL R11, R7, RZ, P0 ;  /* 0x000000ff070b7207 */ /* 0x000fca0000000000 */
[----:B------:R-:W-:-:S07]  /*01e0*/  IMAD.MOV.U32 R13, RZ, RZ, R11 ;  /* 0x000000ffff0d7224 */ /* 0x000fce00078e000b */
.L_x_7:
[----:B------:R-:W-:Y:S01]  /*01f0*/  BSSY.RECONVERGENT B2, `(.L_x_1) ;  /* 0x000001b000027945 */ /* 0x000fe20003800200 */
.L_x_5:
[----:B------:R-:W-:Y:S01]  /*0200*/  IADD3 R6, PT, PT, R12, -R13, RZ ;  /* 0x8000000d0c067210 */ /* 0x000fe20007ffe0ff */
[----:B------:R-:W-:Y:S03]  /*0210*/  BSSY.RELIABLE B0, `(.L_x_2) ;  /* 0x0000016000007945 */ /* 0x000fe60003800100 */
[----:B------:R-:W-:-:S04]  /*0220*/  IABS R6, R6 ;  /* 0x0000000600067213 */ /* 0x000fc80000000000 */
[----:B------:R-:W-:-:S04]  /*0230*/  LEA.HI R6, R6, R6, RZ, 0x1 ;  /* 0x0000000606067211 */ /* 0x000fc800078f08ff */
[----:B------:R-:W-:-:S05]  /*0240*/  SHF.R.S32.HI R6, RZ, 0x1, R6 ;  /* 0x00000001ff067819 */ /* 0x000fca0000011406 */
[--C-:B------:R-:W-:Y:S02]  /*0250*/  IMAD.IADD R17, R11, 0x1, R6.reuse ;  /* 0x000000010b117824 */ /* 0x100fe400078e0206 */
[----:B------:R-:W-:-:S03]  /*0260*/  IMAD.IADD R19, R12, 0x1, -R6 ;  /* 0x000000010c137824 */ /* 0x000fc600078e0a06 */
[----:B-1----:R-:W-:-:S04]  /*0270*/  ISETP.GT.AND P0, PT, R17, R10, PT ;  /* 0x0000000a1100720c */ /* 0x002fc80003f04270 */
[----:B------:R-:W-:-:S13]  /*0280*/  ISETP.LT.OR P0, PT, R19, RZ, P0 ;  /* 0x000000ff1300720c */ /* 0x000fda0000701670 */
[----:B------:R-:W-:Y:S05]  /*0290*/  @P0 BRA `(.L_x_3) ;  /* 0x0000000000340947 */ /* 0x000fea0003800000 */
[----:B------:R-:W-:Y:S01]  /*02a0*/  ISETP.NE.AND P0, PT, R17, RZ, PT ;  /* 0x000000ff1100720c */ /* 0x000fe20003f05270 */
[----:B--2---:R-:W-:Y:S02]  /*02b0*/  IMAD R7, R16, UR5, R19 ;  /* 0x0000000510077c24 */ /* 0x004fe4000f8e0213 */
[----:B------:R-:W-:Y:S01]  /*02c0*/  IMAD.IADD R9, R5, 0x1, R17 ;  /* 0x0000000105097824 */ /* 0x000fe200078e0211 */
[----:B------:R-:W-:Y:S01]  /*02d0*/  ISETP.EQ.OR P0, PT, R19, R10, !P0 ;  /* 0x0000000a1300720c */ /* 0x000fe20004702670 */
[----:B---3--:R-:W-:-:S04]  /*02e0*/  IMAD.WIDE R6, R7, 0x4, R2 ;  /* 0x0000000407067825 */ /* 0x008fc800078e0202 */
[----:B------:R-:W-:-:S08]  /*02f0*/  IMAD.WIDE R8, R9, 0x4, R2 ;  /* 0x0000000409087825 */ /* 0x000fd000078e0202 */
[----:B------:R-:W-:Y:S05]  /*0300*/  @P0 BREAK.RELIABLE B0 ;  /* 0x0000000000000942 */ /* 0x000fea0003800100 */
[----:B------:R-:W-:Y:S05]  /*0310*/  @P0 BRA `(.L_x_4) ;  /* 0x0000000000200947 */ /* 0x000fea0003800000 */
[----:B------:R-:W2:Y:S04]  /*0320*/  LDG.E R14, desc[UR8][R6.64] ;  /* 0x00000008060e7981 */ /* 0x000ea8000c1e1900 */
[----:B------:R-:W2:Y:S02]  /*0330*/  LDG.E R15, desc[UR8][R8.64] ;  /* 0x00000008080f7981 */ /* 0x000ea4000c1e1900 */
[----:B--2---:R-:W-:-:S13]  /*0340*/  ISETP.GT.AND P0, PT, R14, R15, PT ;  /* 0x0000000f0e00720c */ /* 0x004fda0003f04270 */
[----:B------:R-:W-:Y:S05]  /*0350*/  @P0 BREAK.RELIABLE B0 ;  /* 0x0000000000000942 */ /* 0x000fea0003800100 */
[----:B------:R-:W-:Y:S05]  /*0360*/  @P0 BRA `(.L_x_4) ;  /* 0x00000000000c0947 */ /* 0x000fea0003800000 */
.L_x_3:
[----:B------:R-:W-:Y:S05]  /*0370*/  BSYNC.RELIABLE B0 ;  /* 0x0000000000007941 */ /* 0x000fea0003800100 */
.L_x_2:
[----:B------:R-:W-:Y:S01]  /*0380*/  IADD3 R13, PT, PT, R19, 0x1, RZ ;  /* 0x00000001130d7810 */ /* 0x000fe20007ffe0ff */
[----:B------:R-:W-:Y:S06]  /*0390*/  BRA `(.L_x_5) ;  /* 0xfffffffc00987947 */ /* 0x000fec000383ffff */
.L_x_4:
[----:B------:R-:W-:Y:S05]  /*03a0*/  BSYNC.RECONVERGENT B2 ;  /* 0x0000000000027941 */ /* 0x000fea0003800200 */
.L_x_1:
[----:B------:R-:W-:-:S04]  /*03b0*/  ISETP.NE.AND P0, PT, R19, RZ, PT ;  /* 0x000000ff1300720c */ /* 0x000fc80003f05270 */
[----:B------:R-:W-:-:S13]  /*03c0*/  ISETP.EQ.OR P0, PT, R17, R10, !P0 ;  /* 0x0000000a1100720c */ /* 0x000fda0004702670 */
[----:B------:R-:W-:Y:S05]  /*03d0*/  @P0 BRA `(.L_x_6) ;  /* 0x0000000000180947 */ /* 0x000fea0003800000 */
[----:B------:R-:W2:Y:S04]  /*03e0*/  LDG.E R11, desc[UR8][R6.64+-0x4] ;  /* 0xfffffc08060b7981 */ /* 0x000ea8000c1e1900 */
[----:B------:R-:W2:Y:S02]  /*03f0*/  LDG.E R12, desc[UR8][R8.64+0x4] ;  /* 0x00000408080c7981 */ /* 0x000ea4000c1e1900 */
[----:B--2---:R-:W-:-:S13]  /*0400*/  ISETP.GT.AND P0, PT, R11, R12, PT ;  /* 0x0000000c0b00720c */ /* 0x004fda0003f04270 */
[----:B------:R-:W-:Y:S02]  /*0410*/  @P0 VIADD R11, R17, 0x1 ;  /* 0x00000001110b0836 */ /* 0x000fe40000000000 */
[----:B------:R-:W-:Y:S01]  /*0420*/  @P0 VIADD R12, R19, 0xffffffff ;  /* 0xffffffff130c0836 */ /* 0x000fe20000000000 */
[----:B------:R-:W-:Y:S06]  /*0430*/  @P0 BRA `(.L_x_7) ;  /* 0xfffffffc006c0947 */ /* 0x000fec000383ffff */
.L_x_6:
[----:B------:R-:W-:Y:S05]  /*0440*/  BSYNC.RECONVERGENT B1 ;  /* 0x0000000000017941 */ /* 0x000fea0003800200 */
.L_x_0:
[----:B------:R-:W-:Y:S05]  /*0450*/  WARPSYNC.ALL ;  /* 0x0000000000007948 */ /* 0x000fea0003800000 */
[----:B------:R-:W-:Y:S01]  /*0460*/  ISETP.GE.AND P0, PT, R19, R10, PT ;  /* 0x0000000a1300720c */ /* 0x000fe20003f06270 */
[----:B------:R-:W-:-:S12]  /*0470*/  BSSY.RECONVERGENT B1, `(.L_x_8) ;  /* 0x0000015000017945 */ /* 0x000fd80003800200 */
[----:B------:R-:W-:Y:S05]  /*0480*/  @P0 BRA `(.L_x_9) ;  /* 0x0000000000380947 */ /* 0x000fea0003800000 */
[----:B------:R0:W5:Y:S01]  /*0490*/  LDG.E R6, desc[UR8][R6.64] ;  /* 0x0000000806067981 */ /* 0x000162000c1e1900 */
[----:B------:R-:W-:Y:S01]  /*04a0*/  ISETP.NE.AND P0, PT, R17, R10, PT ;  /* 0x0000000a1100720c */ /* 0x000fe20003f05270 */
[----:B------:R-:W-:-:S12]  /*04b0*/  BSSY.RELIABLE B2, `(.L_x_10) ;  /* 0x0000006000027945 */ /* 0x000fd80003800100 */
[----:B0-----:R-:W-:Y:S05]  /*04c0*/  @!P0 BRA `(.L_x_11) ;  /* 0x0000000000108947 */ /* 0x001fea0003800000 */
[----:B------:R-:W2:Y:S02]  /*04d0*/  LDG.E R9, desc[UR8][R8.64+0x4] ;  /* 0x0000040808097981 */ /* 0x000ea4000c1e1900 */
[----:B--2--5:R-:W-:-:S13]  /*04e0*/  ISETP.GT.AND P0, PT, R6, R9, PT ;  /* 0x000000090600720c */ /* 0x024fda0003f04270 */
[----:B------:R-:W-:Y:S05]  /*04f0*/  @P0 BREAK.RELIABLE B2 ;  /* 0x0000000000020942 */ /* 0x000fea0003800100 */
[----:B------:R-:W-:Y:S05]  /*0500*/  @P0 BRA `(.L_x_12) ;  /* 0x00000000001c0947 */ /* 0x000fea0003800000 */
.L_x_11:
[----:B------:R-:W-:Y:S05]  /*0510*/  BSYNC.RELIABLE B2 ;  /* 0x0000000000027941 */ /* 0x000fea0003800100 */
.L_x_10:
[----:B------:R-:W0:Y:S01]  /*0520*/  LDC.64 R2, c[0x0][0x388] ;  /* 0x0000e200ff027b82 */ /* 0x000e220000000a00 */
[----:B------:R-:W-:-:S05]  /*0530*/  IADD3 R7, PT, PT, R4, UR7, RZ ;  /* 0x0000000704077c10 */ /* 0x000fca000fffe0ff */
[----:B0-----:R-:W-:-:S05]  /*0540*/  IMAD.WIDE R2, R7, 0x4, R2 ;  /* 0x0000000407027825 */ /* 0x001fca00078e0202 */
[----:B-----5:R2:W-:Y:S01]  /*0550*/  STG.E desc[UR8][R2.64], R6 ;  /* 0x0000000602007986 */ /* 0x0205e2000c101908 */
[----:B------:R-:W-:Y:S05]  /*0560*/  BRA `(.L_x_13) ;  /* 0x0000000000147947 */ /* 0x000fea0003800000 */
.L_x_9:
[----:B------:R0:W5:Y:S02]  /*0570*/  LDG.E R9, desc[UR8][R8.64+0x4] ;  /* 0x0000040808097981 */ /* 0x000164000c1e1900 */
.L_x_12:
[----:B------:R-:W1:Y:S01]  /*0580*/  LDC.64 R2, c[0x0][0x388] ;  /* 0x0000e200ff027b82 */ /* 0x000e620000000a00 */
[----:B------:R-:W-:-:S04]  /*0590*/  VIADD R7, R4, UR7 ;  /* 0x0000000704077c36 */ /* 0x000fc80008000000 */
[----:B-1----:R-:W-:-:S05]  /*05a0*/  IMAD.WIDE R2, R7, 0x4, R2 ;  /* 0x0000000407027825 */ /* 0x002fca00078e0202 */
[----:B-----5:R1:W-:Y:S02]  /*05b0*/  STG.E desc[UR8][R2.64], R9 ;  /* 0x0000000902007986 */ /* 0x0203e4000c101908 */
.L_x_13:
[----:B------:R-:W-:Y:S05]  /*05c0*/  BSYNC.RECONVERGENT B1 ;  /* 0x0000000000017941 */ /* 0x000fea0003800200 */
.L_x_8:
[----:B------:R-:W-:Y:S05]  /*05d0*/  WARPSYNC.ALL ;  /* 0x0000000000007948 */ /* 0x000fea0003800000 */
[----:B------:R-:W-:Y:S05]  /*05e0*/  BRA.U UP0, `(.L_x_14) ;  /* 0xfffffff900c87547 */ /* 0x000fea000b83ffff */
[----:B------:R-:W-:Y:S05]  /*05f0*/  EXIT ;  /* 0x000000000000794d */ /* 0x000fea0003800000 */
.L_x_15:
[----:B------:R-:W-:-:S00]  /*0600*/  BRA `(.L_x_15) ;  /* 0xfffffffc00fc7947 */ /* 0x000fc0000383ffff */
[----:B------:R-:W-:-:S00]  /*0610*/  NOP ;  /* 0x0000000000007918 */ /* 0x000fc00000000000 */
        /* <DEDUP_REMOVED lines=14> */
.L_x_16:


//--------------------- .nv.shared.reserved.0     --------------------------
	.section	.nv.shared.reserved.0,"aw",@nobits
	.weak		__nv_reservedSMEM_offset_0_alias
	.size		__nv_reservedSMEM_offset_0_alias, 0, 64
	.other		__nv_reservedSMEM_offset_0_alias,@"STO_CUDA_RESERVED_SHARED STV_DEFAULT"
__nv_reservedSMEM_offset_0_alias:
	.zero		0
	.zero		64


//--------------------- .nv.constant0._Z11batch_mergePiS_iii --------------------------
	.section	.nv.constant0._Z11batch_mergePiS_iii,"a",@progbits
	.sectionflags	@""
	.align	4
.nv.constant0._Z11batch_mergePiS_iii:
	.zero		924


//--------------------- SYMBOLS --------------------------

	.type		.nv.reservedSmem.offset0,@object
	.size		.nv.reservedSmem.offset0,0x4
